//
// Generated by NVIDIA NVVM Compiler
//
// Compiler Build ID: CL-36424714
// Cuda compilation tools, release 13.0, V13.0.88
// Based on NVVM 20.0.0
//

.version 9.0
.target sm_100
.address_size 64

	// .globl	default_function_kernel

.visible .entry default_function_kernel(
	.param .u64 .ptr .align 1 default_function_kernel_param_0,
	.param .u64 .ptr .align 1 default_function_kernel_param_1
)
.maxntid 60
{
	.reg .pred 	%p<3>;
	.reg .b16 	%rs<14>;
	.reg .b32 	%r<37>;
	.reg .b32 	%f<2>;
	.reg .b64 	%rd<9>;

	ld.param.u64 	%rd1, [default_function_kernel_param_0];
	ld.param.u64 	%rd2, [default_function_kernel_param_1];
	cvta.to.global.u64 	%rd3, %rd2;
	cvta.to.global.u64 	%rd4, %rd1;
	mov.u32 	%r1, %ctaid.x;
	mov.u32 	%r2, %tid.x;
	cvt.u16.u32 	%rs1, %r2;
	mul.lo.s16 	%rs2, %rs1, 43;
	shr.u16 	%rs3, %rs2, 9;
	cvt.u32.u16 	%r3, %rs3;
	mad.lo.s32 	%r4, %r1, 5, %r3;
	shr.u16 	%rs4, %rs2, 8;
	cvt.u32.u16 	%r5, %rs4;
	mad.lo.s32 	%r6, %r1, 10, %r5;
	shr.u32 	%r7, %r6, 1;
	mul.hi.u32 	%r8, %r7, -770891565;
	shr.u32 	%r9, %r8, 5;
	mul.lo.s32 	%r10, %r9, 78;
	sub.s32 	%r11, %r6, %r10;
	cvt.u16.u32 	%rs5, %r11;
	mul.lo.s16 	%rs6, %rs5, 86;
	shr.u16 	%rs7, %rs6, 8;
	and.b16  	%rs8, %rs7, 1;
	setp.eq.b16 	%p1, %rs8, 1;
	selp.b32 	%r12, 702, 0, %p1;
	mul.hi.u32 	%r13, %r4, 403800345;
	sub.s32 	%r14, %r4, %r13;
	shr.u32 	%r15, %r14, 1;
	add.s32 	%r16, %r15, %r13;
	shr.u32 	%r17, %r16, 6;
	mad.lo.s32 	%r18, %r17, 1755, %r12;
	mad.lo.s32 	%r19, %r1, 6, %r2;
	mul.hi.u32 	%r20, %r19, 954437177;
	shr.u32 	%r21, %r20, 2;
	mul.lo.s32 	%r22, %r21, 18;
	sub.s32 	%r23, %r19, %r22;
	and.b32  	%r24, %r23, 1;
	setp.eq.b32 	%p2, %r24, 1;
	selp.b32 	%r25, 351, 0, %p2;
	mul.lo.s32 	%r26, %r17, 117;
	sub.s32 	%r27, %r4, %r26;
	cvt.u16.u32 	%rs9, %r27;
	mul.lo.s16 	%rs10, %rs9, 211;
	shr.u16 	%rs11, %rs10, 13;
	mul.lo.s16 	%rs12, %rs5, 43;
	shr.u16 	%rs13, %rs12, 8;
	mov.b32 	%r28, {%rs11, %rs13};
	mov.b32 	%r29, 0;
	mov.b32 	%r30, 2421;
	dp2a.lo.u32.u32 	%r31, %r28, %r30, %r29;
	shr.u32 	%r32, %r23, 1;
	add.s32 	%r33, %r25, %r32;
	add.s32 	%r34, %r18, %r33;
	add.s32 	%r35, %r34, %r31;
	mul.wide.u32 	%rd5, %r35, 4;
	add.s64 	%rd6, %rd4, %rd5;
	ld.global.nc.f32 	%f1, [%rd6];
	mad.lo.s32 	%r36, %r1, 54, %r19;
	mul.wide.u32 	%rd7, %r36, 4;
	add.s64 	%rd8, %rd3, %rd7;
	st.global.f32 	[%rd8], %f1;
	ret;

}


// ===== COMPILED SASS (sm_100) =====

	.target	sm_100

	.elftype	@"ET_EXEC"


//--------------------- .note.nv.tkinfo           --------------------------
	.section	.note.nv.tkinfo,"",@"SHT_NOTE"
	.sectionflags	@"SHF_NOTE_NV_TKINFO"
	.tkinfo
        /*0018*/ 	.word	0x00000002
        /*0030*/ 	.string	""
        /*0030*/ 	.string	"ptxas"
        /*0030*/ 	.string	"Cuda compilation tools, release 13.0, V13.0.88"
        /*0030*/ 	.string	"Build cuda_13.0.r13.0/compiler.36424714_0"
        /*0030*/ 	.string	"-arch sm_100 -m 64 "



//--------------------- .note.nv.cuinfo           --------------------------
	.section	.note.nv.cuinfo,"",@"SHT_NOTE"
	.sectionflags	@"SHF_NOTE_NV_CUINFO"
        /*0018*/ 	.short	0x0002
        /*001a*/ 	.short	0x0064
        /*001c*/ 	.short	0x0082
	.zero		2


//--------------------- .nv.info                  --------------------------
	.section	.nv.info,"",@"SHT_CUDA_INFO"
	.align	4


	//----- nvinfo : EIATTR_REGCOUNT
	.align		4
        /*0000*/ 	.byte	0x04, 0x2f
        /*0002*/ 	.short	(.L_1 - .L_0)
	.align		4
.L_0:
        /*0004*/ 	.word	index@(default_function_kernel)
        /*0008*/ 	.word	0x0000000d


	//----- nvinfo : EIATTR_FRAME_SIZE
	.align		4
.L_1:
        /*000c*/ 	.byte	0x04, 0x11
        /*000e*/ 	.short	(.L_3 - .L_2)
	.align		4
.L_2:
        /*0010*/ 	.word	index@(default_function_kernel)
        /*0014*/ 	.word	0x00000000


	//----- nvinfo : EIATTR_MIN_STACK_SIZE
	.align		4
.L_3:
        /*0018*/ 	.byte	0x04, 0x12
        /*001a*/ 	.short	(.L_5 - .L_4)
	.align		4
.L_4:
        /*001c*/ 	.word	index@(default_function_kernel)
        /*0020*/ 	.word	0x00000000
.L_5:


//--------------------- .nv.compat                --------------------------
	.section	.nv.compat,"",@"SHT_CUDA_COMPAT_INFO"
	.align	4
        /*0000*/ 	.byte	0x02, 0x09, 0x00, 0x00, 0x02, 0x02, 0x01, 0x00, 0x02, 0x05, 0x05, 0x00, 0x03, 0x07, 0x01, 0x01
        /*0010*/ 	.byte	0x02, 0x03, 0x00, 0x00, 0x02, 0x06, 0x01, 0x00, 0x04, 0x0b, 0x08, 0x00, 0x09, 0x00, 0x00, 0x00
        /*0020*/ 	.byte	0x00, 0x00, 0x00, 0x00


//--------------------- .nv.info.default_function_kernel --------------------------
	.section	.nv.info.default_function_kernel,"",@"SHT_CUDA_INFO"
	.sectionflags	@""
	.align	4


	//----- nvinfo : EIATTR_CUDA_API_VERSION
	.align		4
        /*0000*/ 	.byte	0x04, 0x37
        /*0002*/ 	.short	(.L_7 - .L_6)
.L_6:
        /*0004*/ 	.word	0x00000082


	//----- nvinfo : EIATTR_KPARAM_INFO
	.align		4
.L_7:
        /*0008*/ 	.byte	0x04, 0x17
        /*000a*/ 	.short	(.L_9 - .L_8)
.L_8:
        /*000c*/ 	.word	0x00000000
        /*0010*/ 	.short	0x0001
        /*0012*/ 	.short	0x0008
        /*0014*/ 	.byte	0x00, 0xf5, 0x21, 0x00


	//----- nvinfo : EIATTR_KPARAM_INFO
	.align		4
.L_9:
        /*0018*/ 	.byte	0x04, 0x17
        /*001a*/ 	.short	(.L_11 - .L_10)
.L_10:
        /*001c*/ 	.word	0x00000000
        /*0020*/ 	.short	0x0000
        /*0022*/ 	.short	0x0000
        /*0024*/ 	.byte	0x00, 0xf5, 0x21, 0x00


	//----- nvinfo : EIATTR_SPARSE_MMA_MASK
	.align		4
.L_11:
        /*0028*/ 	.byte	0x03, 0x50
        /*002a*/ 	.short	0x0000


	//----- nvinfo : EIATTR_MAXREG_COUNT
	.align		4
        /*002c*/ 	.byte	0x03, 0x1b
        /*002e*/ 	.short	0x00ff


	//----- nvinfo : EIATTR_MERCURY_ISA_VERSION
	.align		4
        /*0030*/ 	.byte	0x03, 0x5f
        /*0032*/ 	.short	0x0101


	//----- nvinfo : EIATTR_VRC_CTA_INIT_COUNT
	.align		4
        /*0034*/ 	.byte	0x02, 0x4a
	.zero		1
	.zero		1


	//----- nvinfo : EIATTR_EXIT_INSTR_OFFSETS
	.align		4
        /*0038*/ 	.byte	0x04, 0x1c
        /*003a*/ 	.short	(.L_13 - .L_12)


	//   ....[0]....
.L_12:
        /*003c*/ 	.word	0x000003a0


	//----- nvinfo : EIATTR_MAX_THREADS
	.align		4
.L_13:
        /*0040*/ 	.byte	0x04, 0x05
        /*0042*/ 	.short	(.L_15 - .L_14)
.L_14:
        /*0044*/ 	.word	0x0000003c
        /*0048*/ 	.word	0x00000001
        /*004c*/ 	.word	0x00000001


	//----- nvinfo : EIATTR_CBANK_PARAM_SIZE
	.align		4
.L_15:
        /*0050*/ 	.byte	0x03, 0x19
        /*0052*/ 	.short	0x0010


	//----- nvinfo : EIATTR_PARAM_CBANK
	.align		4
        /*0054*/ 	.byte	0x04, 0x0a
        /*0056*/ 	.short	(.L_17 - .L_16)
	.align		4
.L_16:
        /*0058*/ 	.word	index@(.nv.constant0.default_function_kernel)
        /*005c*/ 	.short	0x0380
        /*005e*/ 	.short	0x0010


	//----- nvinfo : EIATTR_SW_WAR
	.align		4
.L_17:
        /*0060*/ 	.byte	0x04, 0x36
        /*0062*/ 	.short	(.L_19 - .L_18)
.L_18:
        /*0064*/ 	.word	0x00000008
.L_19:


//--------------------- .nv.callgraph             --------------------------
	.section	.nv.callgraph,"",@"SHT_CUDA_CALLGRAPH"
	.align	4
	.sectionentsize	8
	.align		4
        /*0000*/ 	.word	0x00000000
	.align		4
        /*0004*/ 	.word	0xffffffff
	.align		4
        /*0008*/ 	.word	0x00000000
	.align		4
        /*000c*/ 	.word	0xfffffffe
	.align		4
        /*0010*/ 	.word	0x00000000
	.align		4
        /*0014*/ 	.word	0xfffffffd
	.align		4
        /*0018*/ 	.word	0x00000000
	.align		4
        /*001c*/ 	.word	0xfffffffc


//--------------------- .text.default_function_kernel --------------------------
	.section	.text.default_function_kernel,"ax",@progbits
	.align	128
        .global         default_function_kernel
        .type           default_function_kernel,@function
        .size           default_function_kernel,(.L_x_1 - default_function_kernel)
        .other          default_function_kernel,@"STO_CUDA_ENTRY STV_DEFAULT"
default_function_kernel:
.text.default_function_kernel:
[----:B------:R-:W-:Y:S01]  /*0000*/  LDC R1, c[0x0][0x37c] ;  /* 0x0000df00ff017b82 */ /* 0x000fe20000000800 */
[----:B------:R-:W0:Y:S01]  /*0010*/  S2R R9, SR_TID.X ;  /* 0x0000000000097919 */ /* 0x000e220000002100 */
[----:B------:R-:W1:Y:S01]  /*0020*/  LDCU.64 UR4, c[0x0][0x358] ;  /* 0x00006b00ff0477ac */ /* 0x000e620008000a00 */
[----:B------:R-:W2:Y:S01]  /*0030*/  S2R R0, SR_CTAID.X ;  /* 0x0000000000007919 */ /* 0x000ea20000002500 */
[----:B------:R-:W-:Y:S01]  /*0040*/  UMOV UR6, 0x975 ;  /* 0x0000097500067882 */ /* 0x000fe20000000000 */
[----:B0-----:R-:W-:-:S05]  /*0050*/  PRMT R2, R9, 0x9910, RZ ;  /* 0x0000991009027816 */ /* 0x001fca00000000ff */
[----:B------:R-:W-:-:S05]  /*0060*/  IMAD R2, R2, 0x2b, RZ ;  /* 0x0000002b02027824 */ /* 0x000fca00078e02ff */
[----:B------:R-:W-:-:S04]  /*0070*/  LOP3.LUT R2, R2, 0xffff, RZ, 0xc0, !PT ;  /* 0x0000ffff02027812 */ /* 0x000fc800078ec0ff */
[--C-:B------:R-:W-:Y:S02]  /*0080*/  SHF.R.U32.HI R3, RZ, 0x8, R2.reuse ;  /* 0x00000008ff037819 */ /* 0x100fe40000011602 */
[----:B------:R-:W-:Y:S02]  /*0090*/  SHF.R.U32.HI R2, RZ, 0x9, R2 ;  /* 0x00000009ff027819 */ /* 0x000fe40000011602 */
[----:B------:R-:W-:Y:S02]  /*00a0*/  LOP3.LUT R5, R3, 0xffff, RZ, 0xc0, !PT ;  /* 0x0000ffff03057812 */ /* 0x000fe400078ec0ff */
[----:B------:R-:W-:-:S03]  /*00b0*/  LOP3.LUT R3, R2, 0xffff, RZ, 0xc0, !PT ;  /* 0x0000ffff02037812 */ /* 0x000fc600078ec0ff */
[C---:B--2---:R-:W-:Y:S02]  /*00c0*/  IMAD R5, R0.reuse, 0xa, R5 ;  /* 0x0000000a00057824 */ /* 0x044fe400078e0205 */
[----:B------:R-:W-:-:S03]  /*00d0*/  IMAD R3, R0, 0x5, R3 ;  /* 0x0000000500037824 */ /* 0x000fc600078e0203 */
[----:B------:R-:W-:Y:S01]  /*00e0*/  SHF.R.U32.HI R2, RZ, 0x1, R5 ;  /* 0x00000001ff027819 */ /* 0x000fe20000011605 */
[----:B------:R-:W-:-:S04]  /*00f0*/  IMAD.HI.U32 R4, R3, 0x18118119, RZ ;  /* 0x1811811903047827 */ /* 0x000fc800078e00ff */
[----:B------:R-:W-:-:S04]  /*0100*/  IMAD.HI.U32 R2, R2, -0x2df2df2d, RZ ;  /* 0xd20d20d302027827 */ /* 0x000fc800078e00ff */
[----:B------:R-:W-:Y:S01]  /*0110*/  IMAD.IADD R7, R3, 0x1, -R4 ;  /* 0x0000000103077824 */ /* 0x000fe200078e0a04 */
[----:B------:R-:W-:-:S04]  /*0120*/  SHF.R.U32.HI R2, RZ, 0x5, R2 ;  /* 0x00000005ff027819 */ /* 0x000fc80000011602 */
[----:B------:R-:W-:Y:S01]  /*0130*/  LEA.HI R4, R7, R4, RZ, 0x1f ;  /* 0x0000000407047211 */ /* 0x000fe200078ff8ff */
[----:B------:R-:W-:Y:S02]  /*0140*/  IMAD R2, R2, -0x4e, R5 ;  /* 0xffffffb202027824 */ /* 0x000fe400078e0205 */
[----:B------:R-:W-:Y:S01]  /*0150*/  IMAD R5, R0, 0x6, R9 ;  /* 0x0000000600057824 */ /* 0x000fe200078e0209 */
[----:B------:R-:W-:Y:S02]  /*0160*/  SHF.R.U32.HI R4, RZ, 0x6, R4 ;  /* 0x00000006ff047819 */ /* 0x000fe40000011604 */
[----:B------:R-:W-:-:S03]  /*0170*/  PRMT R6, R2, 0x9910, RZ ;  /* 0x0000991002067816 */ /* 0x000fc600000000ff */
[----:B------:R-:W-:Y:S02]  /*0180*/  IMAD R2, R4, -0x75, R3 ;  /* 0xffffff8b04027824 */ /* 0x000fe400078e0203 */
[----:B------:R-:W-:-:S03]  /*0190*/  IMAD.HI.U32 R3, R5, 0x38e38e39, RZ ;  /* 0x38e38e3905037827 */ /* 0x000fc600078e00ff */
[----:B------:R-:W-:Y:S01]  /*01a0*/  PRMT R8, R2, 0x9910, RZ ;  /* 0x0000991002087816 */ /* 0x000fe200000000ff */
[----:B------:R-:W-:Y:S01]  /*01b0*/  IMAD.MOV.U32 R9, RZ, RZ, R6 ;  /* 0x000000ffff097224 */ /* 0x000fe200078e0006 */
[----:B------:R-:W-:-:S03]  /*01c0*/  SHF.R.U32.HI R6, RZ, 0x2, R3 ;  /* 0x00000002ff067819 */ /* 0x000fc60000011603 */
[C---:B------:R-:W-:Y:S02]  /*01d0*/  IMAD R2, R9.reuse, 0x56, RZ ;  /* 0x0000005609027824 */ /* 0x040fe400078e02ff */
[----:B------:R-:W-:Y:S02]  /*01e0*/  IMAD R7, R6, -0x12, R5 ;  /* 0xffffffee06077824 */ /* 0x000fe400078e0205 */
[----:B------:R-:W-:Y:S01]  /*01f0*/  IMAD R9, R9, 0x2b, RZ ;  /* 0x0000002b09097824 */ /* 0x000fe200078e02ff */
[----:B------:R-:W-:Y:S01]  /*0200*/  LOP3.LUT R2, R2, 0xffff, RZ, 0xc0, !PT ;  /* 0x0000ffff02027812 */ /* 0x000fe200078ec0ff */
[----:B------:R-:W-:Y:S01]  /*0210*/  IMAD R8, R8, 0xd3, RZ ;  /* 0x000000d308087824 */ /* 0x000fe200078e02ff */
[----:B------:R-:W-:Y:S02]  /*0220*/  LOP3.LUT R10, R7, 0x1, RZ, 0xc0, !PT ;  /* 0x00000001070a7812 */ /* 0x000fe400078ec0ff */
[----:B------:R-:W-:Y:S02]  /*0230*/  SHF.R.U32.HI R6, RZ, 0x8, R2 ;  /* 0x00000008ff067819 */ /* 0x000fe40000011602 */
[----:B------:R-:W0:Y:S01]  /*0240*/  LDC.64 R2, c[0x0][0x380] ;  /* 0x0000e000ff027b82 */ /* 0x000e220000000a00 */
[----:B------:R-:W-:-:S02]  /*0250*/  LOP3.LUT R9, R9, 0xffff, RZ, 0xc0, !PT ;  /* 0x0000ffff09097812 */ /* 0x000fc400078ec0ff */
[----:B------:R-:W-:Y:S02]  /*0260*/  LOP3.LUT R6, R6, 0x1, RZ, 0xc0, !PT ;  /* 0x0000000106067812 */ /* 0x000fe400078ec0ff */
[----:B------:R-:W-:Y:S02]  /*0270*/  LOP3.LUT R8, R8, 0xffff, RZ, 0xc0, !PT ;  /* 0x0000ffff08087812 */ /* 0x000fe400078ec0ff */
[----:B------:R-:W-:Y:S02]  /*0280*/  ISETP.NE.U32.AND P1, PT, R10, 0x1, PT ;  /* 0x000000010a00780c */ /* 0x000fe40003f25070 */
[----:B------:R-:W-:Y:S02]  /*0290*/  ISETP.NE.U32.AND P0, PT, R6, 0x1, PT ;  /* 0x000000010600780c */ /* 0x000fe40003f05070 */
[----:B------:R-:W-:Y:S02]  /*02a0*/  SHF.R.U32.HI R9, RZ, 0x8, R9 ;  /* 0x00000008ff097819 */ /* 0x000fe40000011609 */
[----:B------:R-:W-:-:S02]  /*02b0*/  SHF.R.U32.HI R6, RZ, 0xd, R8 ;  /* 0x0000000dff067819 */ /* 0x000fc40000011608 */
[----:B------:R-:W-:Y:S02]  /*02c0*/  SHF.R.U32.HI R8, RZ, 0x1, R7 ;  /* 0x00000001ff087819 */ /* 0x000fe40000011607 */
[----:B------:R-:W-:Y:S02]  /*02d0*/  SEL R7, RZ, 0x2be, P0 ;  /* 0x000002beff077807 */ /* 0x000fe40000000000 */
[----:B------:R-:W-:Y:S01]  /*02e0*/  PRMT R6, R6, 0x5410, R9 ;  /* 0x0000541006067816 */ /* 0x000fe20000000009 */
[----:B------:R-:W-:Y:S02]  /*02f0*/  VIADD R9, R8, 0x15f ;  /* 0x0000015f08097836 */ /* 0x000fe40000000000 */
[----:B------:R-:W-:Y:S02]  /*0300*/  IMAD R7, R4, 0x6db, R7 ;  /* 0x000006db04077824 */ /* 0x000fe400078e0207 */
[----:B------:R-:W-:Y:S02]  /*0310*/  IDP.2A.LO.U16.U8 R6, R6, UR6, RZ ;  /* 0x0000000606067c26 */ /* 0x000fe400080010ff */
[----:B------:R-:W-:-:S05]  /*0320*/  @P1 IMAD.MOV R9, RZ, RZ, R8 ;  /* 0x000000ffff091224 */ /* 0x000fca00078e0208 */
[----:B------:R-:W-:-:S05]  /*0330*/  IADD3 R7, PT, PT, R6, R7, R9 ;  /* 0x0000000706077210 */ /* 0x000fca0007ffe009 */
[----:B0-----:R-:W-:Y:S02]  /*0340*/  IMAD.WIDE.U32 R2, R7, 0x4, R2 ;  /* 0x0000000407027825 */ /* 0x001fe400078e0002 */
[----:B------:R-:W0:Y:S04]  /*0350*/  LDC.64 R6, c[0x0][0x388] ;  /* 0x0000e200ff067b82 */ /* 0x000e280000000a00 */
[----:B-1----:R-:W2:Y:S01]  /*0360*/  LDG.E.CONSTANT R3, desc[UR4][R2.64] ;  /* 0x0000000402037981 */ /* 0x002ea2000c1e9900 */
[----:B------:R-:W-:-:S04]  /*0370*/  IMAD R5, R0, 0x36, R5 ;  /* 0x0000003600057824 */ /* 0x000fc800078e0205 */
[----:B0-----:R-:W-:-:S05]  /*0380*/  IMAD.WIDE.U32 R4, R5, 0x4, R6 ;  /* 0x0000000405047825 */ /* 0x001fca00078e0006 */
[----:B--2---:R-:W-:Y:S01]  /*0390*/  STG.E desc[UR4][R4.64], R3 ;  /* 0x0000000304007986 */ /* 0x004fe2000c101904 */
[----:B------:R-:W-:Y:S05]  /*03a0*/  EXIT ;  /* 0x000000000000794d */ /* 0x000fea0003800000 */
.L_x_0:
[----:B------:R-:W-:-:S00]  /*03b0*/  BRA `(.L_x_0) ;  /* 0xfffffffc00fc7947 */ /* 0x000fc0000383ffff */
[----:B------:R-:W-:-:S00]  /*03c0*/  NOP ;  /* 0x0000000000007918 */ /* 0x000fc00000000000 */
        /* <DEDUP_REMOVED lines=11> */
.L_x_1:


//--------------------- .nv.shared.reserved.0     --------------------------
	.section	.nv.shared.reserved.0,"aw",@nobits
	.weak		__nv_reservedSMEM_offset_0_alias
	.size		__nv_reservedSMEM_offset_0_alias, 0, 64
	.other		__nv_reservedSMEM_offset_0_alias,@"STO_CUDA_RESERVED_SHARED STV_DEFAULT"
__nv_reservedSMEM_offset_0_alias:
	.zero		0
	.zero		64


//--------------------- .nv.constant0.default_function_kernel --------------------------
	.section	.nv.constant0.default_function_kernel,"a",@progbits
	.sectionflags	@""
	.align	4
.nv.constant0.default_function_kernel:
	.zero		912


//--------------------- SYMBOLS --------------------------

	.type		.nv.reservedSmem.offset0,@object
	.size		.nv.reservedSmem.offset0,0x4
